//
// Generated by NVIDIA NVVM Compiler
//
// Compiler Build ID: CL-36424714
// Cuda compilation tools, release 13.0, V13.0.88
// Based on NVVM 20.0.0
//

.version 9.0
.target sm_100
.address_size 64

	// .globl	_Z14dynamicReversePii
// s has been demoted

.visible .entry _Z14dynamicReversePii(
	.param .u64 .ptr .align 1 _Z14dynamicReversePii_param_0,
	.param .u32 _Z14dynamicReversePii_param_1
)
{
	.reg .b32 	%r<12>;
	.reg .b64 	%rd<5>;
	// demoted variable
	.shared .align 4 .b8 s[256];
	ld.param.u64 	%rd1, [_Z14dynamicReversePii_param_0];
	ld.param.u32 	%r1, [_Z14dynamicReversePii_param_1];
	cvta.to.global.u64 	%rd2, %rd1;
	mov.u32 	%r2, %tid.x;
	not.b32 	%r3, %r2;
	add.s32 	%r4, %r1, %r3;
	mul.wide.u32 	%rd3, %r2, 4;
	add.s64 	%rd4, %rd2, %rd3;
	ld.global.u32 	%r5, [%rd4];
	shl.b32 	%r6, %r2, 2;
	mov.u32 	%r7, s;
	add.s32 	%r8, %r7, %r6;
	st.shared.u32 	[%r8], %r5;
	bar.sync 	0;
	shl.b32 	%r9, %r4, 2;
	add.s32 	%r10, %r7, %r9;
	ld.shared.u32 	%r11, [%r10];
	st.global.u32 	[%rd4], %r11;
	ret;

}


// ===== COMPILED SASS (sm_100) =====

	.target	sm_100

	.elftype	@"ET_EXEC"


//--------------------- .note.nv.tkinfo           --------------------------
	.section	.note.nv.tkinfo,"",@"SHT_NOTE"
	.sectionflags	@"SHF_NOTE_NV_TKINFO"
	.tkinfo
        /*0018*/ 	.word	0x00000002
        /*0030*/ 	.string	""
        /*0030*/ 	.string	"ptxas"
        /*0030*/ 	.string	"Cuda compilation tools, release 13.0, V13.0.88"
        /*0030*/ 	.string	"Build cuda_13.0.r13.0/compiler.36424714_0"
        /*0030*/ 	.string	"-arch sm_100 -m 64 "



//--------------------- .note.nv.cuinfo           --------------------------
	.section	.note.nv.cuinfo,"",@"SHT_NOTE"
	.sectionflags	@"SHF_NOTE_NV_CUINFO"
        /*0018*/ 	.short	0x0002
        /*001a*/ 	.short	0x0064
        /*001c*/ 	.short	0x0082
	.zero		2


//--------------------- .nv.info                  --------------------------
	.section	.nv.info,"",@"SHT_CUDA_INFO"
	.align	4


	//----- nvinfo : EIATTR_REGCOUNT
	.align		4
        /*0000*/ 	.byte	0x04, 0x2f
        /*0002*/ 	.short	(.L_1 - .L_0)
	.align		4
.L_0:
        /*0004*/ 	.word	index@(_Z14dynamicReversePii)
        /*0008*/ 	.word	0x0000000a


	//----- nvinfo : EIATTR_FRAME_SIZE
	.align		4
.L_1:
        /*000c*/ 	.byte	0x04, 0x11
        /*000e*/ 	.short	(.L_3 - .L_2)
	.align		4
.L_2:
        /*0010*/ 	.word	index@(_Z14dynamicReversePii)
        /*0014*/ 	.word	0x00000000


	//----- nvinfo : EIATTR_MIN_STACK_SIZE
	.align		4
.L_3:
        /*0018*/ 	.byte	0x04, 0x12
        /*001a*/ 	.short	(.L_5 - .L_4)
	.align		4
.L_4:
        /*001c*/ 	.word	index@(_Z14dynamicReversePii)
        /*0020*/ 	.word	0x00000000
.L_5:


//--------------------- .nv.compat                --------------------------
	.section	.nv.compat,"",@"SHT_CUDA_COMPAT_INFO"
	.align	4
        /*0000*/ 	.byte	0x02, 0x09, 0x00, 0x00, 0x02, 0x02, 0x01, 0x00, 0x02, 0x05, 0x05, 0x00, 0x03, 0x07, 0x01, 0x01
        /*0010*/ 	.byte	0x02, 0x03, 0x00, 0x00, 0x02, 0x06, 0x01, 0x00, 0x04, 0x0b, 0x08, 0x00, 0x09, 0x00, 0x00, 0x00
        /*0020*/ 	.byte	0x00, 0x00, 0x00, 0x00


//--------------------- .nv.info._Z14dynamicReversePii --------------------------
	.section	.nv.info._Z14dynamicReversePii,"",@"SHT_CUDA_INFO"
	.sectionflags	@""
	.align	4


	//----- nvinfo : EIATTR_CUDA_API_VERSION
	.align		4
        /*0000*/ 	.byte	0x04, 0x37
        /*0002*/ 	.short	(.L_7 - .L_6)
.L_6:
        /*0004*/ 	.word	0x00000082


	//----- nvinfo : EIATTR_KPARAM_INFO
	.align		4
.L_7:
        /*0008*/ 	.byte	0x04, 0x17
        /*000a*/ 	.short	(.L_9 - .L_8)
.L_8:
        /*000c*/ 	.word	0x00000000
        /*0010*/ 	.short	0x0001
        /*0012*/ 	.short	0x0008
        /*0014*/ 	.byte	0x00, 0xf0, 0x11, 0x00


	//----- nvinfo : EIATTR_KPARAM_INFO
	.align		4
.L_9:
        /*0018*/ 	.byte	0x04, 0x17
        /*001a*/ 	.short	(.L_11 - .L_10)
.L_10:
        /*001c*/ 	.word	0x00000000
        /*0020*/ 	.short	0x0000
        /*0022*/ 	.short	0x0000
        /*0024*/ 	.byte	0x00, 0xf5, 0x21, 0x00


	//----- nvinfo : EIATTR_SPARSE_MMA_MASK
	.align		4
.L_11:
        /*0028*/ 	.byte	0x03, 0x50
        /*002a*/ 	.short	0x0000


	//----- nvinfo : EIATTR_MAXREG_COUNT
	.align		4
        /*002c*/ 	.byte	0x03, 0x1b
        /*002e*/ 	.short	0x00ff


	//----- nvinfo : EIATTR_NUM_BARRIERS
	.align		4
        /*0030*/ 	.byte	0x02, 0x4c
        /*0032*/ 	.byte	0x01
	.zero		1


	//----- nvinfo : EIATTR_MERCURY_ISA_VERSION
	.align		4
        /*0034*/ 	.byte	0x03, 0x5f
        /*0036*/ 	.short	0x0101


	//----- nvinfo : EIATTR_VRC_CTA_INIT_COUNT
	.align		4
        /*0038*/ 	.byte	0x02, 0x4a
	.zero		1
	.zero		1


	//----- nvinfo : EIATTR_EXIT_INSTR_OFFSETS
	.align		4
        /*003c*/ 	.byte	0x04, 0x1c
        /*003e*/ 	.short	(.L_13 - .L_12)


	//   ....[0]....
.L_12:
        /*0040*/ 	.word	0x00000120


	//----- nvinfo : EIATTR_CBANK_PARAM_SIZE
	.align		4
.L_13:
        /*0044*/ 	.byte	0x03, 0x19
        /*0046*/ 	.short	0x000c


	//----- nvinfo : EIATTR_PARAM_CBANK
	.align		4
        /*0048*/ 	.byte	0x04, 0x0a
        /*004a*/ 	.short	(.L_15 - .L_14)
	.align		4
.L_14:
        /*004c*/ 	.word	index@(.nv.constant0._Z14dynamicReversePii)
        /*0050*/ 	.short	0x0380
        /*0052*/ 	.short	0x000c


	//----- nvinfo : EIATTR_SW_WAR
	.align		4
.L_15:
        /*0054*/ 	.byte	0x04, 0x36
        /*0056*/ 	.short	(.L_17 - .L_16)
.L_16:
        /*0058*/ 	.word	0x00000008
.L_17:


//--------------------- .nv.callgraph             --------------------------
	.section	.nv.callgraph,"",@"SHT_CUDA_CALLGRAPH"
	.align	4
	.sectionentsize	8
	.align		4
        /*0000*/ 	.word	0x00000000
	.align		4
        /*0004*/ 	.word	0xffffffff
	.align		4
        /*0008*/ 	.word	0x00000000
	.align		4
        /*000c*/ 	.word	0xfffffffe
	.align		4
        /*0010*/ 	.word	0x00000000
	.align		4
        /*0014*/ 	.word	0xfffffffd
	.align		4
        /*0018*/ 	.word	0x00000000
	.align		4
        /*001c*/ 	.word	0xfffffffc


//--------------------- .text._Z14dynamicReversePii --------------------------
	.section	.text._Z14dynamicReversePii,"ax",@progbits
	.align	128
        .global         _Z14dynamicReversePii
        .type           _Z14dynamicReversePii,@function
        .size           _Z14dynamicReversePii,(.L_x_1 - _Z14dynamicReversePii)
        .other          _Z14dynamicReversePii,@"STO_CUDA_ENTRY STV_DEFAULT"
_Z14dynamicReversePii:
.text._Z14dynamicReversePii:
[----:B------:R-:W-:Y:S01]  /*0000*/  LDC R1, c[0x0][0x37c] ;  /* 0x0000df00ff017b82 */ /* 0x000fe20000000800 */
[----:B------:R-:W0:Y:S07]  /*0010*/  S2R R5, SR_TID.X ;  /* 0x0000000000057919 */ /* 0x000e2e0000002100 */
[----:B------:R-:W0:Y:S01]  /*0020*/  LDC.64 R2, c[0x0][0x380] ;  /* 0x0000e000ff027b82 */ /* 0x000e220000000a00 */
[----:B------:R-:W1:Y:S01]  /*0030*/  LDCU.64 UR6, c[0x0][0x358] ;  /* 0x00006b00ff0677ac */ /* 0x000e620008000a00 */
[----:B------:R-:W2:Y:S01]  /*0040*/  LDCU UR8, c[0x0][0x388] ;  /* 0x00007100ff0877ac */ /* 0x000ea20008000800 */
[----:B0-----:R-:W-:-:S05]  /*0050*/  IMAD.WIDE.U32 R2, R5, 0x4, R2 ;  /* 0x0000000405027825 */ /* 0x001fca00078e0002 */
[----:B-1----:R-:W3:Y:S01]  /*0060*/  LDG.E R4, desc[UR6][R2.64] ;  /* 0x0000000602047981 */ /* 0x002ee2000c1e1900 */
[----:B------:R-:W0:Y:S01]  /*0070*/  S2UR UR5, SR_CgaCtaId ;  /* 0x00000000000579c3 */ /* 0x000e220000008800 */
[----:B------:R-:W-:Y:S01]  /*0080*/  UMOV UR4, 0x400 ;  /* 0x0000040000047882 */ /* 0x000fe20000000000 */
[----:B------:R-:W-:-:S05]  /*0090*/  LOP3.LUT R0, RZ, R5, RZ, 0x33, !PT ;  /* 0x00000005ff007212 */ /* 0x000fca00078e33ff */
[----:B--2---:R-:W-:Y:S01]  /*00a0*/  VIADD R0, R0, UR8 ;  /* 0x0000000800007c36 */ /* 0x004fe20008000000 */
[----:B0-----:R-:W-:-:S06]  /*00b0*/  ULEA UR4, UR5, UR4, 0x18 ;  /* 0x0000000405047291 */ /* 0x001fcc000f8ec0ff */
[----:B------:R-:W-:Y:S02]  /*00c0*/  LEA R5, R5, UR4, 0x2 ;  /* 0x0000000405057c11 */ /* 0x000fe4000f8e10ff */
[----:B------:R-:W-:-:S03]  /*00d0*/  LEA R0, R0, UR4, 0x2 ;  /* 0x0000000400007c11 */ /* 0x000fc6000f8e10ff */
[----:B---3--:R-:W-:Y:S01]  /*00e0*/  STS [R5], R4 ;  /* 0x0000000405007388 */ /* 0x008fe20000000800 */
[----:B------:R-:W-:Y:S06]  /*00f0*/  BAR.SYNC.DEFER_BLOCKING 0x0 ;  /* 0x0000000000007b1d */ /* 0x000fec0000010000 */
[----:B------:R-:W0:Y:S04]  /*0100*/  LDS R7, [R0] ;  /* 0x0000000000077984 */ /* 0x000e280000000800 */
[----:B0-----:R-:W-:Y:S01]  /*0110*/  STG.E desc[UR6][R2.64], R7 ;  /* 0x0000000702007986 */ /* 0x001fe2000c101906 */
[----:B------:R-:W-:Y:S05]  /*0120*/  EXIT ;  /* 0x000000000000794d */ /* 0x000fea0003800000 */
.L_x_0:
[----:B------:R-:W-:-:S00]  /*0130*/  BRA `(.L_x_0) ;  /* 0xfffffffc00fc7947 */ /* 0x000fc0000383ffff */
[----:B------:R-:W-:-:S00]  /*0140*/  NOP ;  /* 0x0000000000007918 */ /* 0x000fc00000000000 */
        /* <DEDUP_REMOVED lines=11> */
.L_x_1:


//--------------------- .nv.shared._Z14dynamicReversePii --------------------------
	.section	.nv.shared._Z14dynamicReversePii,"aw",@nobits
	.sectionflags	@""
	.align	4
.nv.shared._Z14dynamicReversePii:
	.zero		1280


//--------------------- .nv.shared.reserved.0     --------------------------
	.section	.nv.shared.reserved.0,"aw",@nobits
	.weak		__nv_reservedSMEM_offset_0_alias
	.size		__nv_reservedSMEM_offset_0_alias, 0, 64
	.other		__nv_reservedSMEM_offset_0_alias,@"STO_CUDA_RESERVED_SHARED STV_DEFAULT"
__nv_reservedSMEM_offset_0_alias:
	.zero		0
	.zero		64


//--------------------- .nv.constant0._Z14dynamicReversePii --------------------------
	.section	.nv.constant0._Z14dynamicReversePii,"a",@progbits
	.sectionflags	@""
	.align	4
.nv.constant0._Z14dynamicReversePii:
	.zero		908


//--------------------- SYMBOLS --------------------------

	.type		.nv.reservedSmem.offset0,@object
	.size		.nv.reservedSmem.offset0,0x4
	.type		.nv.reservedSmem.cap,@object
	.size		.nv.reservedSmem.cap,0x4
